//
// Generated by NVIDIA NVVM Compiler
//
// Compiler Build ID: CL-36424714
// Cuda compilation tools, release 13.0, V13.0.88
// Based on NVVM 20.0.0
//

.version 9.0
.target sm_100
.address_size 64

	// .globl	_Z18squareSumReductionPiS_i
.extern .shared .align 16 .b8 sdata[];

.visible .entry _Z18squareSumReductionPiS_i(
	.param .u64 .ptr .align 1 _Z18squareSumReductionPiS_i_param_0,
	.param .u64 .ptr .align 1 _Z18squareSumReductionPiS_i_param_1,
	.param .u32 _Z18squareSumReductionPiS_i_param_2
)
{
	.reg .pred 	%p<7>;
	.reg .b32 	%r<28>;
	.reg .b64 	%rd<11>;

	ld.param.u64 	%rd3, [_Z18squareSumReductionPiS_i_param_0];
	ld.param.u64 	%rd2, [_Z18squareSumReductionPiS_i_param_1];
	ld.param.u32 	%r11, [_Z18squareSumReductionPiS_i_param_2];
	cvta.to.global.u64 	%rd1, %rd3;
	mov.u32 	%r1, %tid.x;
	mov.u32 	%r2, %ctaid.x;
	mov.u32 	%r27, %ntid.x;
	mul.lo.s32 	%r13, %r27, %r2;
	shl.b32 	%r14, %r13, 1;
	add.s32 	%r4, %r14, %r1;
	setp.ge.s32 	%p1, %r4, %r11;
	mov.b32 	%r26, 0;
	@%p1 bra 	$L__BB0_2;
	mul.wide.s32 	%rd4, %r4, 4;
	add.s64 	%rd5, %rd1, %rd4;
	ld.global.u32 	%r15, [%rd5];
	mul.lo.s32 	%r26, %r15, %r15;
$L__BB0_2:
	shl.b32 	%r16, %r1, 2;
	mov.u32 	%r17, sdata;
	add.s32 	%r7, %r17, %r16;
	st.shared.u32 	[%r7], %r26;
	add.s32 	%r8, %r4, %r27;
	setp.ge.u32 	%p2, %r8, %r11;
	@%p2 bra 	$L__BB0_4;
	mul.wide.u32 	%rd6, %r8, 4;
	add.s64 	%rd7, %rd1, %rd6;
	ld.global.u32 	%r18, [%rd7];
	mad.lo.s32 	%r19, %r18, %r18, %r26;
	st.shared.u32 	[%r7], %r19;
$L__BB0_4:
	bar.sync 	0;
	setp.lt.u32 	%p3, %r27, 2;
	@%p3 bra 	$L__BB0_8;
$L__BB0_5:
	shr.u32 	%r10, %r27, 1;
	setp.ge.u32 	%p4, %r1, %r10;
	@%p4 bra 	$L__BB0_7;
	shl.b32 	%r20, %r10, 2;
	add.s32 	%r21, %r7, %r20;
	ld.shared.u32 	%r22, [%r21];
	ld.shared.u32 	%r23, [%r7];
	add.s32 	%r24, %r23, %r22;
	st.shared.u32 	[%r7], %r24;
$L__BB0_7:
	bar.sync 	0;
	setp.gt.u32 	%p5, %r27, 3;
	mov.u32 	%r27, %r10;
	@%p5 bra 	$L__BB0_5;
$L__BB0_8:
	setp.ne.s32 	%p6, %r1, 0;
	@%p6 bra 	$L__BB0_10;
	ld.shared.u32 	%r25, [sdata];
	cvta.to.global.u64 	%rd8, %rd2;
	mul.wide.u32 	%rd9, %r2, 4;
	add.s64 	%rd10, %rd8, %rd9;
	st.global.u32 	[%rd10], %r25;
$L__BB0_10:
	ret;

}


// ===== COMPILED SASS (sm_100) =====

	.target	sm_100

	.elftype	@"ET_EXEC"


//--------------------- .note.nv.tkinfo           --------------------------
	.section	.note.nv.tkinfo,"",@"SHT_NOTE"
	.sectionflags	@"SHF_NOTE_NV_TKINFO"
	.tkinfo
        /*0018*/ 	.word	0x00000002
        /*0030*/ 	.string	""
        /*0030*/ 	.string	"ptxas"
        /*0030*/ 	.string	"Cuda compilation tools, release 13.0, V13.0.88"
        /*0030*/ 	.string	"Build cuda_13.0.r13.0/compiler.36424714_0"
        /*0030*/ 	.string	"-arch sm_100 -m 64 "



//--------------------- .note.nv.cuinfo           --------------------------
	.section	.note.nv.cuinfo,"",@"SHT_NOTE"
	.sectionflags	@"SHF_NOTE_NV_CUINFO"
        /*0018*/ 	.short	0x0002
        /*001a*/ 	.short	0x0064
        /*001c*/ 	.short	0x0082
	.zero		2


//--------------------- .nv.info                  --------------------------
	.section	.nv.info,"",@"SHT_CUDA_INFO"
	.align	4


	//----- nvinfo : EIATTR_REGCOUNT
	.align		4
        /*0000*/ 	.byte	0x04, 0x2f
        /*0002*/ 	.short	(.L_1 - .L_0)
	.align		4
.L_0:
        /*0004*/ 	.word	index@(_Z18squareSumReductionPiS_i)
        /*0008*/ 	.word	0x00000010


	//----- nvinfo : EIATTR_FRAME_SIZE
	.align		4
.L_1:
        /*000c*/ 	.byte	0x04, 0x11
        /*000e*/ 	.short	(.L_3 - .L_2)
	.align		4
.L_2:
        /*0010*/ 	.word	index@(_Z18squareSumReductionPiS_i)
        /*0014*/ 	.word	0x00000000


	//----- nvinfo : EIATTR_MIN_STACK_SIZE
	.align		4
.L_3:
        /*0018*/ 	.byte	0x04, 0x12
        /*001a*/ 	.short	(.L_5 - .L_4)
	.align		4
.L_4:
        /*001c*/ 	.word	index@(_Z18squareSumReductionPiS_i)
        /*0020*/ 	.word	0x00000000
.L_5:


//--------------------- .nv.compat                --------------------------
	.section	.nv.compat,"",@"SHT_CUDA_COMPAT_INFO"
	.align	4
        /*0000*/ 	.byte	0x02, 0x09, 0x00, 0x00, 0x02, 0x02, 0x01, 0x00, 0x02, 0x05, 0x05, 0x00, 0x03, 0x07, 0x01, 0x01
        /*0010*/ 	.byte	0x02, 0x03, 0x00, 0x00, 0x02, 0x06, 0x01, 0x00, 0x04, 0x0b, 0x08, 0x00, 0x09, 0x00, 0x00, 0x00
        /*0020*/ 	.byte	0x00, 0x00, 0x00, 0x00


//--------------------- .nv.info._Z18squareSumReductionPiS_i --------------------------
	.section	.nv.info._Z18squareSumReductionPiS_i,"",@"SHT_CUDA_INFO"
	.sectionflags	@""
	.align	4


	//----- nvinfo : EIATTR_CUDA_API_VERSION
	.align		4
        /*0000*/ 	.byte	0x04, 0x37
        /*0002*/ 	.short	(.L_7 - .L_6)
.L_6:
        /*0004*/ 	.word	0x00000082


	//----- nvinfo : EIATTR_KPARAM_INFO
	.align		4
.L_7:
        /*0008*/ 	.byte	0x04, 0x17
        /*000a*/ 	.short	(.L_9 - .L_8)
.L_8:
        /*000c*/ 	.word	0x00000000
        /*0010*/ 	.short	0x0002
        /*0012*/ 	.short	0x0010
        /*0014*/ 	.byte	0x00, 0xf0, 0x11, 0x00


	//----- nvinfo : EIATTR_KPARAM_INFO
	.align		4
.L_9:
        /*0018*/ 	.byte	0x04, 0x17
        /*001a*/ 	.short	(.L_11 - .L_10)
.L_10:
        /*001c*/ 	.word	0x00000000
        /*0020*/ 	.short	0x0001
        /*0022*/ 	.short	0x0008
        /*0024*/ 	.byte	0x00, 0xf5, 0x21, 0x00


	//----- nvinfo : EIATTR_KPARAM_INFO
	.align		4
.L_11:
        /*0028*/ 	.byte	0x04, 0x17
        /*002a*/ 	.short	(.L_13 - .L_12)
.L_12:
        /*002c*/ 	.word	0x00000000
        /*0030*/ 	.short	0x0000
        /*0032*/ 	.short	0x0000
        /*0034*/ 	.byte	0x00, 0xf5, 0x21, 0x00


	//----- nvinfo : EIATTR_SPARSE_MMA_MASK
	.align		4
.L_13:
        /*0038*/ 	.byte	0x03, 0x50
        /*003a*/ 	.short	0x0000


	//----- nvinfo : EIATTR_MAXREG_COUNT
	.align		4
        /*003c*/ 	.byte	0x03, 0x1b
        /*003e*/ 	.short	0x00ff


	//----- nvinfo : EIATTR_NUM_BARRIERS
	.align		4
        /*0040*/ 	.byte	0x02, 0x4c
        /*0042*/ 	.byte	0x01
	.zero		1


	//----- nvinfo : EIATTR_MERCURY_ISA_VERSION
	.align		4
        /*0044*/ 	.byte	0x03, 0x5f
        /*0046*/ 	.short	0x0101


	//----- nvinfo : EIATTR_VRC_CTA_INIT_COUNT
	.align		4
        /*0048*/ 	.byte	0x02, 0x4a
	.zero		1
	.zero		1


	//----- nvinfo : EIATTR_EXIT_INSTR_OFFSETS
	.align		4
        /*004c*/ 	.byte	0x04, 0x1c
        /*004e*/ 	.short	(.L_15 - .L_14)


	//   ....[0]....
.L_14:
        /*0050*/ 	.word	0x00000290


	//   ....[1]....
        /*0054*/ 	.word	0x00000310


	//----- nvinfo : EIATTR_CBANK_PARAM_SIZE
	.align		4
.L_15:
        /*0058*/ 	.byte	0x03, 0x19
        /*005a*/ 	.short	0x0014


	//----- nvinfo : EIATTR_PARAM_CBANK
	.align		4
        /*005c*/ 	.byte	0x04, 0x0a
        /*005e*/ 	.short	(.L_17 - .L_16)
	.align		4
.L_16:
        /*0060*/ 	.word	index@(.nv.constant0._Z18squareSumReductionPiS_i)
        /*0064*/ 	.short	0x0380
        /*0066*/ 	.short	0x0014


	//----- nvinfo : EIATTR_SW_WAR
	.align		4
.L_17:
        /*0068*/ 	.byte	0x04, 0x36
        /*006a*/ 	.short	(.L_19 - .L_18)
.L_18:
        /*006c*/ 	.word	0x00000008
.L_19:


//--------------------- .nv.callgraph             --------------------------
	.section	.nv.callgraph,"",@"SHT_CUDA_CALLGRAPH"
	.align	4
	.sectionentsize	8
	.align		4
        /*0000*/ 	.word	0x00000000
	.align		4
        /*0004*/ 	.word	0xffffffff
	.align		4
        /*0008*/ 	.word	0x00000000
	.align		4
        /*000c*/ 	.word	0xfffffffe
	.align		4
        /*0010*/ 	.word	0x00000000
	.align		4
        /*0014*/ 	.word	0xfffffffd
	.align		4
        /*0018*/ 	.word	0x00000000
	.align		4
        /*001c*/ 	.word	0xfffffffc


//--------------------- .text._Z18squareSumReductionPiS_i --------------------------
	.section	.text._Z18squareSumReductionPiS_i,"ax",@progbits
	.align	128
        .global         _Z18squareSumReductionPiS_i
        .type           _Z18squareSumReductionPiS_i,@function
        .size           _Z18squareSumReductionPiS_i,(.L_x_3 - _Z18squareSumReductionPiS_i)
        .other          _Z18squareSumReductionPiS_i,@"STO_CUDA_ENTRY STV_DEFAULT"
_Z18squareSumReductionPiS_i:
.text._Z18squareSumReductionPiS_i:
[----:B------:R-:W-:Y:S01]  /*0000*/  LDC R1, c[0x0][0x37c] ;  /* 0x0000df00ff017b82 */ /* 0x000fe20000000800 */
[----:B------:R-:W0:Y:S01]  /*0010*/  S2R R11, SR_CTAID.X ;  /* 0x00000000000b7919 */ /* 0x000e220000002500 */
[----:B------:R-:W0:Y:S01]  /*0020*/  LDCU UR4, c[0x0][0x360] ;  /* 0x00006c00ff0477ac */ /* 0x000e220008000800 */
[----:B------:R-:W1:Y:S01]  /*0030*/  S2R R9, SR_TID.X ;  /* 0x0000000000097919 */ /* 0x000e620000002100 */
[----:B------:R-:W2:Y:S01]  /*0040*/  LDCU UR5, c[0x0][0x390] ;  /* 0x00007200ff0577ac */ /* 0x000ea20008000800 */
[----:B------:R-:W3:Y:S01]  /*0050*/  LDCU.64 UR6, c[0x0][0x358] ;  /* 0x00006b00ff0677ac */ /* 0x000ee20008000a00 */
[----:B0-----:R-:W-:-:S04]  /*0060*/  IMAD R0, R11, UR4, RZ ;  /* 0x000000040b007c24 */ /* 0x001fc8000f8e02ff */
[----:B-1----:R-:W-:Y:S01]  /*0070*/  IMAD R7, R0, 0x2, R9 ;  /* 0x0000000200077824 */ /* 0x002fe200078e0209 */
[----:B------:R-:W-:-:S04]  /*0080*/  MOV R0, UR4 ;  /* 0x0000000400007c02 */ /* 0x000fc80008000f00 */
[C---:B--2---:R-:W-:Y:S01]  /*0090*/  ISETP.GE.AND P0, PT, R7.reuse, UR5, PT ;  /* 0x0000000507007c0c */ /* 0x044fe2000bf06270 */
[----:B------:R-:W-:-:S05]  /*00a0*/  IMAD.IADD R13, R7, 0x1, R0 ;  /* 0x00000001070d7824 */ /* 0x000fca00078e0200 */
[----:B------:R-:W-:-:S07]  /*00b0*/  ISETP.GE.U32.AND P1, PT, R13, UR5, PT ;  /* 0x000000050d007c0c */ /* 0x000fce000bf26070 */
[----:B------:R-:W0:Y:S08]  /*00c0*/  @!P0 LDC.64 R2, c[0x0][0x380] ;  /* 0x0000e000ff028b82 */ /* 0x000e300000000a00 */
[----:B------:R-:W1:Y:S01]  /*00d0*/  @!P1 LDC.64 R4, c[0x0][0x380] ;  /* 0x0000e000ff049b82 */ /* 0x000e620000000a00 */
[----:B0-----:R-:W-:-:S06]  /*00e0*/  @!P0 IMAD.WIDE R2, R7, 0x4, R2 ;  /* 0x0000000407028825 */ /* 0x001fcc00078e0202 */
[----:B---3--:R-:W2:Y:S01]  /*00f0*/  @!P0 LDG.E R2, desc[UR6][R2.64] ;  /* 0x0000000602028981 */ /* 0x008ea2000c1e1900 */
[----:B-1----:R-:W-:-:S06]  /*0100*/  @!P1 IMAD.WIDE.U32 R4, R13, 0x4, R4 ;  /* 0x000000040d049825 */ /* 0x002fcc00078e0004 */
[----:B------:R-:W3:Y:S01]  /*0110*/  @!P1 LDG.E R5, desc[UR6][R4.64] ;  /* 0x0000000604059981 */ /* 0x000ee2000c1e1900 */
[----:B------:R-:W0:Y:S01]  /*0120*/  S2UR UR5, SR_CgaCtaId ;  /* 0x00000000000579c3 */ /* 0x000e220000008800 */
[----:B------:R-:W-:Y:S01]  /*0130*/  HFMA2 R6, -RZ, RZ, 0, 0 ;  /* 0x00000000ff067431 */ /* 0x000fe200000001ff */
[----:B------:R-:W-:Y:S02]  /*0140*/  UMOV UR4, 0x400 ;  /* 0x0000040000047882 */ /* 0x000fe40000000000 */
[----:B0-----:R-:W-:Y:S01]  /*0150*/  ULEA UR4, UR5, UR4, 0x18 ;  /* 0x0000000405047291 */ /* 0x001fe2000f8ec0ff */
[----:B--2---:R-:W-:Y:S01]  /*0160*/  @!P0 IMAD R6, R2, R2, RZ ;  /* 0x0000000202068224 */ /* 0x004fe200078e02ff */
[----:B------:R-:W-:-:S04]  /*0170*/  ISETP.GE.U32.AND P0, PT, R0, 0x2, PT ;  /* 0x000000020000780c */ /* 0x000fc80003f06070 */
[----:B------:R-:W-:Y:S01]  /*0180*/  LEA R2, R9, UR4, 0x2 ;  /* 0x0000000409027c11 */ /* 0x000fe2000f8e10ff */
[----:B---3--:R-:W-:Y:S01]  /*0190*/  @!P1 IMAD R6, R5, R5, R6 ;  /* 0x0000000505069224 */ /* 0x008fe200078e0206 */
[----:B------:R-:W-:-:S04]  /*01a0*/  ISETP.NE.AND P1, PT, R9, RZ, PT ;  /* 0x000000ff0900720c */ /* 0x000fc80003f25270 */
[----:B------:R0:W-:Y:S01]  /*01b0*/  STS [R2], R6 ;  /* 0x0000000602007388 */ /* 0x0001e20000000800 */
[----:B------:R-:W-:Y:S06]  /*01c0*/  BAR.SYNC.DEFER_BLOCKING 0x0 ;  /* 0x0000000000007b1d */ /* 0x000fec0000010000 */
[----:B------:R-:W-:Y:S05]  /*01d0*/  @!P0 BRA `(.L_x_0) ;  /* 0x00000000002c8947 */ /* 0x000fea0003800000 */
.L_x_1:
[----:B0-----:R-:W-:-:S04]  /*01e0*/  SHF.R.U32.HI R6, RZ, 0x1, R0 ;  /* 0x00000001ff067819 */ /* 0x001fc80000011600 */
[----:B------:R-:W-:-:S13]  /*01f0*/  ISETP.GE.U32.AND P0, PT, R9, R6, PT ;  /* 0x000000060900720c */ /* 0x000fda0003f06070 */
[----:B------:R-:W-:Y:S01]  /*0200*/  @!P0 IMAD R3, R6, 0x4, R2 ;  /* 0x0000000406038824 */ /* 0x000fe200078e0202 */
[----:B------:R-:W-:Y:S05]  /*0210*/  @!P0 LDS R4, [R2] ;  /* 0x0000000002048984 */ /* 0x000fea0000000800 */
[----:B------:R-:W0:Y:S02]  /*0220*/  @!P0 LDS R3, [R3] ;  /* 0x0000000003038984 */ /* 0x000e240000000800 */
[----:B0-----:R-:W-:-:S05]  /*0230*/  @!P0 IADD3 R5, PT, PT, R3, R4, RZ ;  /* 0x0000000403058210 */ /* 0x001fca0007ffe0ff */
[----:B------:R1:W-:Y:S01]  /*0240*/  @!P0 STS [R2], R5 ;  /* 0x0000000502008388 */ /* 0x0003e20000000800 */
[----:B------:R-:W-:Y:S01]  /*0250*/  BAR.SYNC.DEFER_BLOCKING 0x0 ;  /* 0x0000000000007b1d */ /* 0x000fe20000010000 */
[----:B------:R-:W-:Y:S01]  /*0260*/  ISETP.GT.U32.AND P0, PT, R0, 0x3, PT ;  /* 0x000000030000780c */ /* 0x000fe20003f04070 */
[----:B------:R-:W-:-:S12]  /*0270*/  IMAD.MOV.U32 R0, RZ, RZ, R6 ;  /* 0x000000ffff007224 */ /* 0x000fd800078e0006 */
[----:B-1----:R-:W-:Y:S05]  /*0280*/  @P0 BRA `(.L_x_1) ;  /* 0xfffffffc00d40947 */ /* 0x002fea000383ffff */
.L_x_0:
[----:B------:R-:W-:Y:S05]  /*0290*/  @P1 EXIT ;  /* 0x000000000000194d */ /* 0x000fea0003800000 */
[----:B------:R-:W1:Y:S01]  /*02a0*/  S2UR UR5, SR_CgaCtaId ;  /* 0x00000000000579c3 */ /* 0x000e620000008800 */
[----:B------:R-:W-:-:S07]  /*02b0*/  UMOV UR4, 0x400 ;  /* 0x0000040000047882 */ /* 0x000fce0000000000 */
[----:B0-----:R-:W0:Y:S01]  /*02c0*/  LDC.64 R2, c[0x0][0x388] ;  /* 0x0000e200ff027b82 */ /* 0x001e220000000a00 */
[----:B-1----:R-:W-:Y:S01]  /*02d0*/  ULEA UR4, UR5, UR4, 0x18 ;  /* 0x0000000405047291 */ /* 0x002fe2000f8ec0ff */
[----:B0-----:R-:W-:-:S08]  /*02e0*/  IMAD.WIDE.U32 R2, R11, 0x4, R2 ;  /* 0x000000040b027825 */ /* 0x001fd000078e0002 */
[----:B------:R-:W0:Y:S04]  /*02f0*/  LDS R5, [UR4] ;  /* 0x00000004ff057984 */ /* 0x000e280008000800 */
[----:B0-----:R-:W-:Y:S01]  /*0300*/  STG.E desc[UR6][R2.64], R5 ;  /* 0x0000000502007986 */ /* 0x001fe2000c101906 */
[----:B------:R-:W-:Y:S05]  /*0310*/  EXIT ;  /* 0x000000000000794d */ /* 0x000fea0003800000 */
.L_x_2:
[----:B------:R-:W-:-:S00]  /*0320*/  BRA `(.L_x_2) ;  /* 0xfffffffc00fc7947 */ /* 0x000fc0000383ffff */
[----:B------:R-:W-:-:S00]  /*0330*/  NOP ;  /* 0x0000000000007918 */ /* 0x000fc00000000000 */
        /* <DEDUP_REMOVED lines=12> */
.L_x_3:


//--------------------- .nv.shared._Z18squareSumReductionPiS_i --------------------------
	.section	.nv.shared._Z18squareSumReductionPiS_i,"aw",@nobits
	.sectionflags	@""
	.align	16
	.zero		1024


//--------------------- .nv.shared.reserved.0     --------------------------
	.section	.nv.shared.reserved.0,"aw",@nobits
	.weak		__nv_reservedSMEM_offset_0_alias
	.size		__nv_reservedSMEM_offset_0_alias, 0, 64
	.other		__nv_reservedSMEM_offset_0_alias,@"STO_CUDA_RESERVED_SHARED STV_DEFAULT"
__nv_reservedSMEM_offset_0_alias:
	.zero		0
	.zero		64


//--------------------- .nv.constant0._Z18squareSumReductionPiS_i --------------------------
	.section	.nv.constant0._Z18squareSumReductionPiS_i,"a",@progbits
	.sectionflags	@""
	.align	4
.nv.constant0._Z18squareSumReductionPiS_i:
	.zero		916


//--------------------- SYMBOLS --------------------------

	.type		.nv.reservedSmem.offset0,@object
	.size		.nv.reservedSmem.offset0,0x4
	.type		.nv.reservedSmem.cap,@object
	.size		.nv.reservedSmem.cap,0x4
